//
// Generated by NVIDIA NVVM Compiler
//
// Compiler Build ID: CL-36424714
// Cuda compilation tools, release 13.0, V13.0.88
// Based on NVVM 20.0.0
//

.version 9.0
.target sm_100
.address_size 64

	// .globl	_Z11gemm_kernelPKfS0_PfiiiPi

.visible .entry _Z11gemm_kernelPKfS0_PfiiiPi(
	.param .u64 .ptr .align 1 _Z11gemm_kernelPKfS0_PfiiiPi_param_0,
	.param .u64 .ptr .align 1 _Z11gemm_kernelPKfS0_PfiiiPi_param_1,
	.param .u64 .ptr .align 1 _Z11gemm_kernelPKfS0_PfiiiPi_param_2,
	.param .u32 _Z11gemm_kernelPKfS0_PfiiiPi_param_3,
	.param .u32 _Z11gemm_kernelPKfS0_PfiiiPi_param_4,
	.param .u32 _Z11gemm_kernelPKfS0_PfiiiPi_param_5,
	.param .u64 .ptr .align 1 _Z11gemm_kernelPKfS0_PfiiiPi_param_6
)
{
	.reg .pred 	%p<14>;
	.reg .b32 	%r<45>;
	.reg .b32 	%f<68>;
	.reg .b64 	%rd<57>;

	ld.param.u64 	%rd8, [_Z11gemm_kernelPKfS0_PfiiiPi_param_0];
	ld.param.u64 	%rd9, [_Z11gemm_kernelPKfS0_PfiiiPi_param_1];
	ld.param.u64 	%rd6, [_Z11gemm_kernelPKfS0_PfiiiPi_param_2];
	ld.param.u32 	%r24, [_Z11gemm_kernelPKfS0_PfiiiPi_param_3];
	ld.param.u32 	%r22, [_Z11gemm_kernelPKfS0_PfiiiPi_param_4];
	ld.param.u32 	%r23, [_Z11gemm_kernelPKfS0_PfiiiPi_param_5];
	ld.param.u64 	%rd7, [_Z11gemm_kernelPKfS0_PfiiiPi_param_6];
	cvta.to.global.u64 	%rd1, %rd9;
	cvta.to.global.u64 	%rd2, %rd8;
	mov.u32 	%r1, %ctaid.y;
	mov.u32 	%r25, %ntid.y;
	mov.u32 	%r2, %tid.y;
	mad.lo.s32 	%r3, %r1, %r25, %r2;
	mov.u32 	%r4, %ctaid.x;
	mov.u32 	%r26, %ntid.x;
	mov.u32 	%r5, %tid.x;
	mad.lo.s32 	%r6, %r4, %r26, %r5;
	setp.ge.s32 	%p1, %r3, %r24;
	setp.ge.s32 	%p2, %r6, %r22;
	or.pred  	%p3, %p1, %p2;
	@%p3 bra 	$L__BB0_14;
	setp.lt.s32 	%p4, %r23, 1;
	mov.f32 	%f67, 0f00000000;
	@%p4 bra 	$L__BB0_13;
	mul.lo.s32 	%r7, %r23, %r3;
	and.b32  	%r8, %r23, 7;
	setp.lt.u32 	%p5, %r23, 8;
	mov.f32 	%f67, 0f00000000;
	mov.b32 	%r43, 0;
	@%p5 bra 	$L__BB0_5;
	and.b32  	%r43, %r23, 2147483640;
	neg.s32 	%r41, %r43;
	shl.b32 	%r11, %r22, 3;
	mul.wide.u32 	%rd10, %r7, 4;
	add.s64 	%rd11, %rd10, %rd2;
	add.s64 	%rd56, %rd11, 16;
	mov.f32 	%f67, 0f00000000;
	mul.wide.s32 	%rd14, %r22, 4;
	mov.u32 	%r40, %r6;
$L__BB0_4:
	.pragma "nounroll";
	ld.global.f32 	%f17, [%rd56+-16];
	mul.wide.s32 	%rd12, %r40, 4;
	add.s64 	%rd13, %rd1, %rd12;
	ld.global.f32 	%f18, [%rd13];
	fma.rn.f32 	%f19, %f17, %f18, %f67;
	ld.global.f32 	%f20, [%rd56+-12];
	add.s64 	%rd15, %rd13, %rd14;
	ld.global.f32 	%f21, [%rd15];
	fma.rn.f32 	%f22, %f20, %f21, %f19;
	ld.global.f32 	%f23, [%rd56+-8];
	add.s64 	%rd16, %rd15, %rd14;
	ld.global.f32 	%f24, [%rd16];
	fma.rn.f32 	%f25, %f23, %f24, %f22;
	ld.global.f32 	%f26, [%rd56+-4];
	add.s64 	%rd17, %rd16, %rd14;
	ld.global.f32 	%f27, [%rd17];
	fma.rn.f32 	%f28, %f26, %f27, %f25;
	ld.global.f32 	%f29, [%rd56];
	add.s64 	%rd18, %rd17, %rd14;
	ld.global.f32 	%f30, [%rd18];
	fma.rn.f32 	%f31, %f29, %f30, %f28;
	ld.global.f32 	%f32, [%rd56+4];
	add.s64 	%rd19, %rd18, %rd14;
	ld.global.f32 	%f33, [%rd19];
	fma.rn.f32 	%f34, %f32, %f33, %f31;
	ld.global.f32 	%f35, [%rd56+8];
	add.s64 	%rd20, %rd19, %rd14;
	ld.global.f32 	%f36, [%rd20];
	fma.rn.f32 	%f37, %f35, %f36, %f34;
	ld.global.f32 	%f38, [%rd56+12];
	add.s64 	%rd21, %rd20, %rd14;
	ld.global.f32 	%f39, [%rd21];
	fma.rn.f32 	%f67, %f38, %f39, %f37;
	add.s32 	%r41, %r41, 8;
	add.s32 	%r40, %r40, %r11;
	add.s64 	%rd56, %rd56, 32;
	setp.ne.s32 	%p6, %r41, 0;
	@%p6 bra 	$L__BB0_4;
$L__BB0_5:
	setp.eq.s32 	%p7, %r8, 0;
	@%p7 bra 	$L__BB0_13;
	and.b32  	%r17, %r23, 3;
	setp.lt.u32 	%p8, %r8, 4;
	@%p8 bra 	$L__BB0_8;
	add.s32 	%r28, %r43, %r7;
	mul.wide.u32 	%rd22, %r28, 4;
	add.s64 	%rd23, %rd2, %rd22;
	ld.global.f32 	%f41, [%rd23];
	mad.lo.s32 	%r29, %r43, %r22, %r6;
	mul.wide.s32 	%rd24, %r29, 4;
	add.s64 	%rd25, %rd1, %rd24;
	ld.global.f32 	%f42, [%rd25];
	fma.rn.f32 	%f43, %f41, %f42, %f67;
	cvt.u64.u32 	%rd26, %r7;
	cvt.u64.u32 	%rd27, %r43;
	add.s64 	%rd28, %rd27, %rd26;
	shl.b64 	%rd29, %rd28, 2;
	add.s64 	%rd30, %rd2, %rd29;
	ld.global.f32 	%f44, [%rd30+4];
	mul.wide.s32 	%rd31, %r22, 4;
	add.s64 	%rd32, %rd25, %rd31;
	ld.global.f32 	%f45, [%rd32];
	fma.rn.f32 	%f46, %f44, %f45, %f43;
	ld.global.f32 	%f47, [%rd30+8];
	add.s64 	%rd33, %rd32, %rd31;
	ld.global.f32 	%f48, [%rd33];
	fma.rn.f32 	%f49, %f47, %f48, %f46;
	ld.global.f32 	%f50, [%rd30+12];
	add.s64 	%rd34, %rd33, %rd31;
	ld.global.f32 	%f51, [%rd34];
	fma.rn.f32 	%f67, %f50, %f51, %f49;
	add.s32 	%r43, %r43, 4;
$L__BB0_8:
	setp.eq.s32 	%p9, %r17, 0;
	@%p9 bra 	$L__BB0_13;
	setp.eq.s32 	%p10, %r17, 1;
	@%p10 bra 	$L__BB0_11;
	add.s32 	%r30, %r43, %r7;
	mul.wide.u32 	%rd35, %r30, 4;
	add.s64 	%rd36, %rd2, %rd35;
	ld.global.f32 	%f53, [%rd36];
	mad.lo.s32 	%r31, %r43, %r22, %r6;
	mul.wide.s32 	%rd37, %r31, 4;
	add.s64 	%rd38, %rd1, %rd37;
	ld.global.f32 	%f54, [%rd38];
	fma.rn.f32 	%f55, %f53, %f54, %f67;
	cvt.u64.u32 	%rd39, %r7;
	cvt.u64.u32 	%rd40, %r43;
	add.s64 	%rd41, %rd40, %rd39;
	shl.b64 	%rd42, %rd41, 2;
	add.s64 	%rd43, %rd2, %rd42;
	ld.global.f32 	%f56, [%rd43+4];
	mul.wide.s32 	%rd44, %r22, 4;
	add.s64 	%rd45, %rd38, %rd44;
	ld.global.f32 	%f57, [%rd45];
	fma.rn.f32 	%f67, %f56, %f57, %f55;
	add.s32 	%r43, %r43, 2;
$L__BB0_11:
	and.b32  	%r32, %r23, 1;
	setp.eq.b32 	%p11, %r32, 1;
	not.pred 	%p12, %p11;
	@%p12 bra 	$L__BB0_13;
	add.s32 	%r33, %r43, %r7;
	mul.wide.u32 	%rd46, %r33, 4;
	add.s64 	%rd47, %rd2, %rd46;
	ld.global.f32 	%f58, [%rd47];
	mad.lo.s32 	%r34, %r43, %r22, %r6;
	mul.wide.s32 	%rd48, %r34, 4;
	add.s64 	%rd49, %rd1, %rd48;
	ld.global.f32 	%f59, [%rd49];
	fma.rn.f32 	%f67, %f58, %f59, %f67;
$L__BB0_13:
	mad.lo.s32 	%r35, %r22, %r3, %r6;
	cvta.to.global.u64 	%rd50, %rd6;
	mul.wide.s32 	%rd51, %r35, 4;
	add.s64 	%rd52, %rd50, %rd51;
	st.global.f32 	[%rd52], %f67;
$L__BB0_14:
	or.b32  	%r36, %r5, %r2;
	setp.ne.s32 	%p13, %r36, 0;
	@%p13 bra 	$L__BB0_16;
	// begin inline asm
	mov.u32 %r37, %smid;
	// end inline asm
	mov.u32 	%r38, %nctaid.x;
	mad.lo.s32 	%r39, %r1, %r38, %r4;
	cvta.to.global.u64 	%rd53, %rd7;
	mul.wide.u32 	%rd54, %r39, 4;
	add.s64 	%rd55, %rd53, %rd54;
	st.global.u32 	[%rd55], %r37;
$L__BB0_16:
	ret;

}
	// .globl	_Z13vecadd_kernelPKfS0_PfiPi
.visible .entry _Z13vecadd_kernelPKfS0_PfiPi(
	.param .u64 .ptr .align 1 _Z13vecadd_kernelPKfS0_PfiPi_param_0,
	.param .u64 .ptr .align 1 _Z13vecadd_kernelPKfS0_PfiPi_param_1,
	.param .u64 .ptr .align 1 _Z13vecadd_kernelPKfS0_PfiPi_param_2,
	.param .u32 _Z13vecadd_kernelPKfS0_PfiPi_param_3,
	.param .u64 .ptr .align 1 _Z13vecadd_kernelPKfS0_PfiPi_param_4
)
{
	.reg .pred 	%p<3>;
	.reg .b32 	%r<7>;
	.reg .b32 	%f<4>;
	.reg .b64 	%rd<15>;

	ld.param.u64 	%rd1, [_Z13vecadd_kernelPKfS0_PfiPi_param_0];
	ld.param.u64 	%rd2, [_Z13vecadd_kernelPKfS0_PfiPi_param_1];
	ld.param.u64 	%rd3, [_Z13vecadd_kernelPKfS0_PfiPi_param_2];
	ld.param.u32 	%r4, [_Z13vecadd_kernelPKfS0_PfiPi_param_3];
	ld.param.u64 	%rd4, [_Z13vecadd_kernelPKfS0_PfiPi_param_4];
	mov.u32 	%r1, %ctaid.x;
	mov.u32 	%r5, %ntid.x;
	mov.u32 	%r2, %tid.x;
	mad.lo.s32 	%r3, %r1, %r5, %r2;
	setp.ge.s32 	%p1, %r3, %r4;
	@%p1 bra 	$L__BB1_2;
	cvta.to.global.u64 	%rd5, %rd1;
	cvta.to.global.u64 	%rd6, %rd2;
	cvta.to.global.u64 	%rd7, %rd3;
	mul.wide.s32 	%rd8, %r3, 4;
	add.s64 	%rd9, %rd5, %rd8;
	ld.global.f32 	%f1, [%rd9];
	add.s64 	%rd10, %rd6, %rd8;
	ld.global.f32 	%f2, [%rd10];
	add.f32 	%f3, %f1, %f2;
	add.s64 	%rd11, %rd7, %rd8;
	st.global.f32 	[%rd11], %f3;
$L__BB1_2:
	setp.ne.s32 	%p2, %r2, 0;
	@%p2 bra 	$L__BB1_4;
	// begin inline asm
	mov.u32 %r6, %smid;
	// end inline asm
	cvta.to.global.u64 	%rd12, %rd4;
	mul.wide.u32 	%rd13, %r1, 4;
	add.s64 	%rd14, %rd12, %rd13;
	st.global.u32 	[%rd14], %r6;
$L__BB1_4:
	ret;

}


// ===== COMPILED SASS (sm_100) =====

	.target	sm_100

	.elftype	@"ET_EXEC"


//--------------------- .note.nv.tkinfo           --------------------------
	.section	.note.nv.tkinfo,"",@"SHT_NOTE"
	.sectionflags	@"SHF_NOTE_NV_TKINFO"
	.tkinfo
        /*0018*/ 	.word	0x00000002
        /*0030*/ 	.string	""
        /*0030*/ 	.string	"ptxas"
        /*0030*/ 	.string	"Cuda compilation tools, release 13.0, V13.0.88"
        /*0030*/ 	.string	"Build cuda_13.0.r13.0/compiler.36424714_0"
        /*0030*/ 	.string	"-arch sm_100 -m 64 "



//--------------------- .note.nv.cuinfo           --------------------------
	.section	.note.nv.cuinfo,"",@"SHT_NOTE"
	.sectionflags	@"SHF_NOTE_NV_CUINFO"
        /*0018*/ 	.short	0x0002
        /*001a*/ 	.short	0x0064
        /*001c*/ 	.short	0x0082
	.zero		2


//--------------------- .nv.info                  --------------------------
	.section	.nv.info,"",@"SHT_CUDA_INFO"
	.align	4


	//----- nvinfo : EIATTR_REGCOUNT
	.align		4
        /*0000*/ 	.byte	0x04, 0x2f
        /*0002*/ 	.short	(.L_1 - .L_0)
	.align		4
.L_0:
        /*0004*/ 	.word	index@(_Z11gemm_kernelPKfS0_PfiiiPi)
        /*0008*/ 	.word	0x00000020


	//----- nvinfo : EIATTR_FRAME_SIZE
	.align		4
.L_1:
        /*000c*/ 	.byte	0x04, 0x11
        /*000e*/ 	.short	(.L_3 - .L_2)
	.align		4
.L_2:
        /*0010*/ 	.word	index@(_Z11gemm_kernelPKfS0_PfiiiPi)
        /*0014*/ 	.word	0x00000000


	//----- nvinfo : EIATTR_REGCOUNT
	.align		4
.L_3:
        /*0018*/ 	.byte	0x04, 0x2f
        /*001a*/ 	.short	(.L_5 - .L_4)
	.align		4
.L_4:
        /*001c*/ 	.word	index@(_Z13vecadd_kernelPKfS0_PfiPi)
        /*0020*/ 	.word	0x0000000e


	//----- nvinfo : EIATTR_FRAME_SIZE
	.align		4
.L_5:
        /*0024*/ 	.byte	0x04, 0x11
        /*0026*/ 	.short	(.L_7 - .L_6)
	.align		4
.L_6:
        /*0028*/ 	.word	index@(_Z13vecadd_kernelPKfS0_PfiPi)
        /*002c*/ 	.word	0x00000000


	//----- nvinfo : EIATTR_MIN_STACK_SIZE
	.align		4
.L_7:
        /*0030*/ 	.byte	0x04, 0x12
        /*0032*/ 	.short	(.L_9 - .L_8)
	.align		4
.L_8:
        /*0034*/ 	.word	index@(_Z13vecadd_kernelPKfS0_PfiPi)
        /*0038*/ 	.word	0x00000000


	//----- nvinfo : EIATTR_MIN_STACK_SIZE
	.align		4
.L_9:
        /*003c*/ 	.byte	0x04, 0x12
        /*003e*/ 	.short	(.L_11 - .L_10)
	.align		4
.L_10:
        /*0040*/ 	.word	index@(_Z11gemm_kernelPKfS0_PfiiiPi)
        /*0044*/ 	.word	0x00000000
.L_11:


//--------------------- .nv.compat                --------------------------
	.section	.nv.compat,"",@"SHT_CUDA_COMPAT_INFO"
	.align	4
        /*0000*/ 	.byte	0x02, 0x09, 0x00, 0x00, 0x02, 0x02, 0x01, 0x00, 0x02, 0x05, 0x05, 0x00, 0x03, 0x07, 0x01, 0x01
        /*0010*/ 	.byte	0x02, 0x03, 0x00, 0x00, 0x02, 0x06, 0x01, 0x00, 0x04, 0x0b, 0x08, 0x00, 0x09, 0x00, 0x00, 0x00
        /*0020*/ 	.byte	0x00, 0x00, 0x00, 0x00


//--------------------- .nv.info._Z13vecadd_kernelPKfS0_PfiPi --------------------------
	.section	.nv.info._Z13vecadd_kernelPKfS0_PfiPi,"",@"SHT_CUDA_INFO"
	.sectionflags	@""
	.align	4


	//----- nvinfo : EIATTR_CUDA_API_VERSION
	.align		4
        /*0000*/ 	.byte	0x04, 0x37
        /*0002*/ 	.short	(.L_13 - .L_12)
.L_12:
        /*0004*/ 	.word	0x00000082


	//----- nvinfo : EIATTR_KPARAM_INFO
	.align		4
.L_13:
        /*0008*/ 	.byte	0x04, 0x17
        /*000a*/ 	.short	(.L_15 - .L_14)
.L_14:
        /*000c*/ 	.word	0x00000000
        /*0010*/ 	.short	0x0004
        /*0012*/ 	.short	0x0020
        /*0014*/ 	.byte	0x00, 0xf5, 0x21, 0x00


	//----- nvinfo : EIATTR_KPARAM_INFO
	.align		4
.L_15:
        /*0018*/ 	.byte	0x04, 0x17
        /*001a*/ 	.short	(.L_17 - .L_16)
.L_16:
        /*001c*/ 	.word	0x00000000
        /*0020*/ 	.short	0x0003
        /*0022*/ 	.short	0x0018
        /*0024*/ 	.byte	0x00, 0xf0, 0x11, 0x00


	//----- nvinfo : EIATTR_KPARAM_INFO
	.align		4
.L_17:
        /*0028*/ 	.byte	0x04, 0x17
        /*002a*/ 	.short	(.L_19 - .L_18)
.L_18:
        /*002c*/ 	.word	0x00000000
        /*0030*/ 	.short	0x0002
        /*0032*/ 	.short	0x0010
        /*0034*/ 	.byte	0x00, 0xf5, 0x21, 0x00


	//----- nvinfo : EIATTR_KPARAM_INFO
	.align		4
.L_19:
        /*0038*/ 	.byte	0x04, 0x17
        /*003a*/ 	.short	(.L_21 - .L_20)
.L_20:
        /*003c*/ 	.word	0x00000000
        /*0040*/ 	.short	0x0001
        /*0042*/ 	.short	0x0008
        /*0044*/ 	.byte	0x00, 0xf5, 0x21, 0x00


	//----- nvinfo : EIATTR_KPARAM_INFO
	.align		4
.L_21:
        /*0048*/ 	.byte	0x04, 0x17
        /*004a*/ 	.short	(.L_23 - .L_22)
.L_22:
        /*004c*/ 	.word	0x00000000
        /*0050*/ 	.short	0x0000
        /*0052*/ 	.short	0x0000
        /*0054*/ 	.byte	0x00, 0xf5, 0x21, 0x00


	//----- nvinfo : EIATTR_SPARSE_MMA_MASK
	.align		4
.L_23:
        /*0058*/ 	.byte	0x03, 0x50
        /*005a*/ 	.short	0x0000


	//----- nvinfo : EIATTR_MAXREG_COUNT
	.align		4
        /*005c*/ 	.byte	0x03, 0x1b
        /*005e*/ 	.short	0x00ff


	//----- nvinfo : EIATTR_MERCURY_ISA_VERSION
	.align		4
        /*0060*/ 	.byte	0x03, 0x5f
        /*0062*/ 	.short	0x0101


	//----- nvinfo : EIATTR_VRC_CTA_INIT_COUNT
	.align		4
        /*0064*/ 	.byte	0x02, 0x4a
	.zero		1
	.zero		1


	//----- nvinfo : EIATTR_EXIT_INSTR_OFFSETS
	.align		4
        /*0068*/ 	.byte	0x04, 0x1c
        /*006a*/ 	.short	(.L_25 - .L_24)


	//   ....[0]....
.L_24:
        /*006c*/ 	.word	0x00000160


	//   ....[1]....
        /*0070*/ 	.word	0x000001b0


	//----- nvinfo : EIATTR_CRS_STACK_SIZE
	.align		4
.L_25:
        /*0074*/ 	.byte	0x04, 0x1e
        /*0076*/ 	.short	(.L_27 - .L_26)
.L_26:
        /*0078*/ 	.word	0x00000000


	//----- nvinfo : EIATTR_CBANK_PARAM_SIZE
	.align		4
.L_27:
        /*007c*/ 	.byte	0x03, 0x19
        /*007e*/ 	.short	0x0028


	//----- nvinfo : EIATTR_PARAM_CBANK
	.align		4
        /*0080*/ 	.byte	0x04, 0x0a
        /*0082*/ 	.short	(.L_29 - .L_28)
	.align		4
.L_28:
        /*0084*/ 	.word	index@(.nv.constant0._Z13vecadd_kernelPKfS0_PfiPi)
        /*0088*/ 	.short	0x0380
        /*008a*/ 	.short	0x0028


	//----- nvinfo : EIATTR_SW_WAR
	.align		4
.L_29:
        /*008c*/ 	.byte	0x04, 0x36
        /*008e*/ 	.short	(.L_31 - .L_30)
.L_30:
        /*0090*/ 	.word	0x00000008
.L_31:


//--------------------- .nv.info._Z11gemm_kernelPKfS0_PfiiiPi --------------------------
	.section	.nv.info._Z11gemm_kernelPKfS0_PfiiiPi,"",@"SHT_CUDA_INFO"
	.sectionflags	@""
	.align	4


	//----- nvinfo : EIATTR_CUDA_API_VERSION
	.align		4
        /*0000*/ 	.byte	0x04, 0x37
        /*0002*/ 	.short	(.L_33 - .L_32)
.L_32:
        /*0004*/ 	.word	0x00000082


	//----- nvinfo : EIATTR_KPARAM_INFO
	.align		4
.L_33:
        /*0008*/ 	.byte	0x04, 0x17
        /*000a*/ 	.short	(.L_35 - .L_34)
.L_34:
        /*000c*/ 	.word	0x00000000
        /*0010*/ 	.short	0x0006
        /*0012*/ 	.short	0x0028
        /*0014*/ 	.byte	0x00, 0xf5, 0x21, 0x00


	//----- nvinfo : EIATTR_KPARAM_INFO
	.align		4
.L_35:
        /*0018*/ 	.byte	0x04, 0x17
        /*001a*/ 	.short	(.L_37 - .L_36)
.L_36:
        /*001c*/ 	.word	0x00000000
        /*0020*/ 	.short	0x0005
        /*0022*/ 	.short	0x0020
        /*0024*/ 	.byte	0x00, 0xf0, 0x11, 0x00


	//----- nvinfo : EIATTR_KPARAM_INFO
	.align		4
.L_37:
        /*0028*/ 	.byte	0x04, 0x17
        /*002a*/ 	.short	(.L_39 - .L_38)
.L_38:
        /*002c*/ 	.word	0x00000000
        /*0030*/ 	.short	0x0004
        /*0032*/ 	.short	0x001c
        /*0034*/ 	.byte	0x00, 0xf0, 0x11, 0x00


	//----- nvinfo : EIATTR_KPARAM_INFO
	.align		4
.L_39:
        /*0038*/ 	.byte	0x04, 0x17
        /*003a*/ 	.short	(.L_41 - .L_40)
.L_40:
        /*003c*/ 	.word	0x00000000
        /*0040*/ 	.short	0x0003
        /*0042*/ 	.short	0x0018
        /*0044*/ 	.byte	0x00, 0xf0, 0x11, 0x00


	//----- nvinfo : EIATTR_KPARAM_INFO
	.align		4
.L_41:
        /*0048*/ 	.byte	0x04, 0x17
        /*004a*/ 	.short	(.L_43 - .L_42)
.L_42:
        /*004c*/ 	.word	0x00000000
        /*0050*/ 	.short	0x0002
        /*0052*/ 	.short	0x0010
        /*0054*/ 	.byte	0x00, 0xf5, 0x21, 0x00


	//----- nvinfo : EIATTR_KPARAM_INFO
	.align		4
.L_43:
        /*0058*/ 	.byte	0x04, 0x17
        /*005a*/ 	.short	(.L_45 - .L_44)
.L_44:
        /*005c*/ 	.word	0x00000000
        /*0060*/ 	.short	0x0001
        /*0062*/ 	.short	0x0008
        /*0064*/ 	.byte	0x00, 0xf5, 0x21, 0x00


	//----- nvinfo : EIATTR_KPARAM_INFO
	.align		4
.L_45:
        /*0068*/ 	.byte	0x04, 0x17
        /*006a*/ 	.short	(.L_47 - .L_46)
.L_46:
        /*006c*/ 	.word	0x00000000
        /*0070*/ 	.short	0x0000
        /*0072*/ 	.short	0x0000
        /*0074*/ 	.byte	0x00, 0xf5, 0x21, 0x00


	//----- nvinfo : EIATTR_SPARSE_MMA_MASK
	.align		4
.L_47:
        /*0078*/ 	.byte	0x03, 0x50
        /*007a*/ 	.short	0x0000


	//----- nvinfo : EIATTR_MAXREG_COUNT
	.align		4
        /*007c*/ 	.byte	0x03, 0x1b
        /*007e*/ 	.short	0x00ff


	//----- nvinfo : EIATTR_MERCURY_ISA_VERSION
	.align		4
        /*0080*/ 	.byte	0x03, 0x5f
        /*0082*/ 	.short	0x0101


	//----- nvinfo : EIATTR_VRC_CTA_INIT_COUNT
	.align		4
        /*0084*/ 	.byte	0x02, 0x4a
	.zero		1
	.zero		1


	//----- nvinfo : EIATTR_EXIT_INSTR_OFFSETS
	.align		4
        /*0088*/ 	.byte	0x04, 0x1c
        /*008a*/ 	.short	(.L_49 - .L_48)


	//   ....[0]....
.L_48:
        /*008c*/ 	.word	0x00000910


	//   ....[1]....
        /*0090*/ 	.word	0x00000980


	//----- nvinfo : EIATTR_CRS_STACK_SIZE
	.align		4
.L_49:
        /*0094*/ 	.byte	0x04, 0x1e
        /*0096*/ 	.short	(.L_51 - .L_50)
.L_50:
        /*0098*/ 	.word	0x00000000


	//----- nvinfo : EIATTR_CBANK_PARAM_SIZE
	.align		4
.L_51:
        /*009c*/ 	.byte	0x03, 0x19
        /*009e*/ 	.short	0x0030


	//----- nvinfo : EIATTR_PARAM_CBANK
	.align		4
        /*00a0*/ 	.byte	0x04, 0x0a
        /*00a2*/ 	.short	(.L_53 - .L_52)
	.align		4
.L_52:
        /*00a4*/ 	.word	index@(.nv.constant0._Z11gemm_kernelPKfS0_PfiiiPi)
        /*00a8*/ 	.short	0x0380
        /*00aa*/ 	.short	0x0030


	//----- nvinfo : EIATTR_SW_WAR
	.align		4
.L_53:
        /*00ac*/ 	.byte	0x04, 0x36
        /*00ae*/ 	.short	(.L_55 - .L_54)
.L_54:
        /*00b0*/ 	.word	0x00000008
.L_55:


//--------------------- .nv.callgraph             --------------------------
	.section	.nv.callgraph,"",@"SHT_CUDA_CALLGRAPH"
	.align	4
	.sectionentsize	8
	.align		4
        /*0000*/ 	.word	0x00000000
	.align		4
        /*0004*/ 	.word	0xffffffff
	.align		4
        /*0008*/ 	.word	0x00000000
	.align		4
        /*000c*/ 	.word	0xfffffffe
	.align		4
        /*0010*/ 	.word	0x00000000
	.align		4
        /*0014*/ 	.word	0xfffffffd
	.align		4
        /*0018*/ 	.word	0x00000000
	.align		4
        /*001c*/ 	.word	0xfffffffc


//--------------------- .text._Z13vecadd_kernelPKfS0_PfiPi --------------------------
	.section	.text._Z13vecadd_kernelPKfS0_PfiPi,"ax",@progbits
	.align	128
        .global         _Z13vecadd_kernelPKfS0_PfiPi
        .type           _Z13vecadd_kernelPKfS0_PfiPi,@function
        .size           _Z13vecadd_kernelPKfS0_PfiPi,(.L_x_10 - _Z13vecadd_kernelPKfS0_PfiPi)
        .other          _Z13vecadd_kernelPKfS0_PfiPi,@"STO_CUDA_ENTRY STV_DEFAULT"
_Z13vecadd_kernelPKfS0_PfiPi:
.text._Z13vecadd_kernelPKfS0_PfiPi:
[----:B------:R-:W-:Y:S01]  /*0000*/  LDC R1, c[0x0][0x37c] ;  /* 0x0000df00ff017b82 */ /* 0x000fe20000000800 */
[----:B------:R-:W0:Y:S01]  /*0010*/  S2R R11, SR_CTAID.X ;  /* 0x00000000000b7919 */ /* 0x000e220000002500 */
[----:B------:R-:W0:Y:S01]  /*0020*/  LDCU UR4, c[0x0][0x360] ;  /* 0x00006c00ff0477ac */ /* 0x000e220008000800 */
[----:B------:R-:W-:Y:S01]  /*0030*/  BSSY.RECONVERGENT B0, `(.L_x_0) ;  /* 0x0000012000007945 */ /* 0x000fe20003800200 */
[----:B------:R-:W0:Y:S01]  /*0040*/  S2R R0, SR_TID.X ;  /* 0x0000000000007919 */ /* 0x000e220000002100 */
[----:B------:R-:W1:Y:S01]  /*0050*/  LDCU UR5, c[0x0][0x398] ;  /* 0x00007300ff0577ac */ /* 0x000e620008000800 */
[----:B0-----:R-:W-:Y:S01]  /*0060*/  IMAD R9, R11, UR4, R0 ;  /* 0x000000040b097c24 */ /* 0x001fe2000f8e0200 */
[----:B------:R-:W-:-:S04]  /*0070*/  ISETP.NE.AND P1, PT, R0, RZ, PT ;  /* 0x000000ff0000720c */ /* 0x000fc80003f25270 */
[----:B-1----:R-:W-:Y:S01]  /*0080*/  ISETP.GE.AND P0, PT, R9, UR5, PT ;  /* 0x0000000509007c0c */ /* 0x002fe2000bf06270 */
[----:B------:R-:W0:-:S12]  /*0090*/  LDCU.64 UR4, c[0x0][0x358] ;  /* 0x00006b00ff0477ac */ /* 0x000e180008000a00 */
[----:B------:R-:W-:Y:S05]  /*00a0*/  @P0 BRA `(.L_x_1) ;  /* 0x0000000000280947 */ /* 0x000fea0003800000 */
[----:B------:R-:W1:Y:S08]  /*00b0*/  LDC.64 R2, c[0x0][0x380] ;  /* 0x0000e000ff027b82 */ /* 0x000e700000000a00 */
[----:B------:R-:W2:Y:S08]  /*00c0*/  LDC.64 R4, c[0x0][0x388] ;  /* 0x0000e200ff047b82 */ /* 0x000eb00000000a00 */
[----:B------:R-:W3:Y:S01]  /*00d0*/  LDC.64 R6, c[0x0][0x390] ;  /* 0x0000e400ff067b82 */ /* 0x000ee20000000a00 */
[----:B-1----:R-:W-:-:S06]  /*00e0*/  IMAD.WIDE R2, R9, 0x4, R2 ;  /* 0x0000000409027825 */ /* 0x002fcc00078e0202 */
[----:B0-----:R-:W4:Y:S01]  /*00f0*/  LDG.E R2, desc[UR4][R2.64] ;  /* 0x0000000402027981 */ /* 0x001f22000c1e1900 */
[----:B--2---:R-:W-:-:S06]  /*0100*/  IMAD.WIDE R4, R9, 0x4, R4 ;  /* 0x0000000409047825 */ /* 0x004fcc00078e0204 */
[----:B------:R-:W4:Y:S01]  /*0110*/  LDG.E R5, desc[UR4][R4.64] ;  /* 0x0000000404057981 */ /* 0x000f22000c1e1900 */
[----:B---3--:R-:W-:-:S04]  /*0120*/  IMAD.WIDE R6, R9, 0x4, R6 ;  /* 0x0000000409067825 */ /* 0x008fc800078e0206 */
[----:B----4-:R-:W-:-:S05]  /*0130*/  FADD R9, R2, R5 ;  /* 0x0000000502097221 */ /* 0x010fca0000000000 */
[----:B------:R1:W-:Y:S02]  /*0140*/  STG.E desc[UR4][R6.64], R9 ;  /* 0x0000000906007986 */ /* 0x0003e4000c101904 */
.L_x_1:
[----:B0-----:R-:W-:Y:S05]  /*0150*/  BSYNC.RECONVERGENT B0 ;  /* 0x0000000000007941 */ /* 0x001fea0003800200 */
.L_x_0:
[----:B------:R-:W-:Y:S05]  /*0160*/  @P1 EXIT ;  /* 0x000000000000194d */ /* 0x000fea0003800000 */
[----:B------:R-:W0:Y:S01]  /*0170*/  S2R R5, SR_VIRTUALSMID ;  /* 0x0000000000057919 */ /* 0x000e220000004300 */
[----:B------:R-:W2:Y:S02]  /*0180*/  LDC.64 R2, c[0x0][0x3a0] ;  /* 0x0000e800ff027b82 */ /* 0x000ea40000000a00 */
[----:B--2---:R-:W-:-:S05]  /*0190*/  IMAD.WIDE.U32 R2, R11, 0x4, R2 ;  /* 0x000000040b027825 */ /* 0x004fca00078e0002 */
[----:B0-----:R-:W-:Y:S01]  /*01a0*/  STG.E desc[UR4][R2.64], R5 ;  /* 0x0000000502007986 */ /* 0x001fe2000c101904 */
[----:B------:R-:W-:Y:S05]  /*01b0*/  EXIT ;  /* 0x000000000000794d */ /* 0x000fea0003800000 */
.L_x_2:
[----:B------:R-:W-:-:S00]  /*01c0*/  BRA `(.L_x_2) ;  /* 0xfffffffc00fc7947 */ /* 0x000fc0000383ffff */
[----:B------:R-:W-:-:S00]  /*01d0*/  NOP ;  /* 0x0000000000007918 */ /* 0x000fc00000000000 */
        /* <DEDUP_REMOVED lines=10> */
.L_x_10:


//--------------------- .text._Z11gemm_kernelPKfS0_PfiiiPi --------------------------
	.section	.text._Z11gemm_kernelPKfS0_PfiiiPi,"ax",@progbits
	.align	128
        .global         _Z11gemm_kernelPKfS0_PfiiiPi
        .type           _Z11gemm_kernelPKfS0_PfiiiPi,@function
        .size           _Z11gemm_kernelPKfS0_PfiiiPi,(.L_x_11 - _Z11gemm_kernelPKfS0_PfiiiPi)
        .other          _Z11gemm_kernelPKfS0_PfiiiPi,@"STO_CUDA_ENTRY STV_DEFAULT"
_Z11gemm_kernelPKfS0_PfiiiPi:
.text._Z11gemm_kernelPKfS0_PfiiiPi:
[----:B------:R-:W-:Y:S01]  /*0000*/  LDC R1, c[0x0][0x37c] ;  /* 0x0000df00ff017b82 */ /* 0x000fe20000000800 */
[----:B------:R-:W0:Y:S07]  /*0010*/  S2R R0, SR_CTAID.X ;  /* 0x0000000000007919 */ /* 0x000e2e0000002500 */
[----:B------:R-:W1:Y:S01]  /*0020*/  S2UR UR6, SR_CTAID.Y ;  /* 0x00000000000679c3 */ /* 0x000e620000002600 */
[----:B------:R-:W-:Y:S01]  /*0030*/  BSSY.RECONVERGENT B0, `(.L_x_3) ;  /* 0x000008c000007945 */ /* 0x000fe20003800200 */
[----:B------:R-:W0:Y:S01]  /*0040*/  S2R R3, SR_TID.X ;  /* 0x0000000000037919 */ /* 0x000e220000002100 */
[----:B------:R-:W1:Y:S05]  /*0050*/  S2R R2, SR_TID.Y ;  /* 0x0000000000027919 */ /* 0x000e6a0000002200 */
[----:B------:R-:W1:Y:S01]  /*0060*/  LDC R5, c[0x0][0x364] ;  /* 0x0000d900ff057b82 */ /* 0x000e620000000800 */
[----:B------:R-:W0:Y:S07]  /*0070*/  LDCU UR4, c[0x0][0x360] ;  /* 0x00006c00ff0477ac */ /* 0x000e2e0008000800 */
[----:B------:R-:W2:Y:S01]  /*0080*/  LDC.64 R6, c[0x0][0x398] ;  /* 0x0000e600ff067b82 */ /* 0x000ea20000000a00 */
[----:B0-----:R-:W-:Y:S01]  /*0090*/  IMAD R4, R0, UR4, R3 ;  /* 0x0000000400047c24 */ /* 0x001fe2000f8e0203 */
[----:B------:R-:W0:Y:S01]  /*00a0*/  LDCU.64 UR4, c[0x0][0x358] ;  /* 0x00006b00ff0477ac */ /* 0x000e220008000a00 */
[----:B-1----:R-:W-:-:S03]  /*00b0*/  IMAD R5, R5, UR6, R2 ;  /* 0x0000000605057c24 */ /* 0x002fc6000f8e0202 */
[----:B--2---:R-:W-:-:S04]  /*00c0*/  ISETP.GE.AND P0, PT, R4, R7, PT ;  /* 0x000000070400720c */ /* 0x004fc80003f06270 */
[----:B------:R-:W-:-:S13]  /*00d0*/  ISETP.GE.OR P0, PT, R5, R6, P0 ;  /* 0x000000060500720c */ /* 0x000fda0000706670 */
[----:B0-----:R-:W-:Y:S05]  /*00e0*/  @P0 BRA `(.L_x_4) ;  /* 0x0000000800000947 */ /* 0x001fea0003800000 */
[----:B------:R-:W0:Y:S01]  /*00f0*/  LDC R6, c[0x0][0x3a0] ;  /* 0x0000e800ff067b82 */ /* 0x000e220000000800 */
[----:B------:R-:W-:Y:S01]  /*0100*/  HFMA2 R16, -RZ, RZ, 0, 0 ;  /* 0x00000000ff107431 */ /* 0x000fe200000001ff */
[----:B0-----:R-:W-:-:S13]  /*0110*/  ISETP.GE.AND P0, PT, R6, 0x1, PT ;  /* 0x000000010600780c */ /* 0x001fda0003f06270 */
[----:B------:R-:W-:Y:S05]  /*0120*/  @!P0 BRA `(.L_x_5) ;  /* 0x0000000400e08947 */ /* 0x000fea0003800000 */
[C---:B------:R-:W-:Y:S01]  /*0130*/  ISETP.GE.U32.AND P1, PT, R6.reuse, 0x8, PT ;  /* 0x000000080600780c */ /* 0x040fe20003f26070 */
[----:B------:R-:W-:Y:S01]  /*0140*/  IMAD R10, R5, R6, RZ ;  /* 0x00000006050a7224 */ /* 0x000fe200078e02ff */
[----:B------:R-:W-:Y:S02]  /*0150*/  LOP3.LUT R9, R6, 0x7, RZ, 0xc0, !PT ;  /* 0x0000000706097812 */ /* 0x000fe400078ec0ff */
[----:B------:R-:W-:Y:S02]  /*0160*/  MOV R16, RZ ;  /* 0x000000ff00107202 */ /* 0x000fe40000000f00 */
[----:B------:R-:W-:Y:S02]  /*0170*/  ISETP.NE.AND P0, PT, R9, RZ, PT ;  /* 0x000000ff0900720c */ /* 0x000fe40003f05270 */
[----:B------:R-:W-:-:S05]  /*0180*/  MOV R11, RZ ;  /* 0x000000ff000b7202 */ /* 0x000fca0000000f00 */
[----:B------:R-:W-:Y:S06]  /*0190*/  @!P1 BRA `(.L_x_6) ;  /* 0x0000000000c49947 */ /* 0x000fec0003800000 */
[----:B------:R-:W0:Y:S01]  /*01a0*/  LDC.64 R12, c[0x0][0x380] ;  /* 0x0000e000ff0c7b82 */ /* 0x000e220000000a00 */
[----:B------:R-:W-:Y:S02]  /*01b0*/  LOP3.LUT R11, R6, 0x7ffffff8, RZ, 0xc0, !PT ;  /* 0x7ffffff8060b7812 */ /* 0x000fe400078ec0ff */
[----:B------:R-:W-:Y:S02]  /*01c0*/  MOV R16, RZ ;  /* 0x000000ff00107202 */ /* 0x000fe40000000f00 */
[----:B------:R-:W-:Y:S02]  /*01d0*/  MOV R8, R4 ;  /* 0x0000000400087202 */ /* 0x000fe40000000f00 */
[----:B------:R-:W-:Y:S01]  /*01e0*/  IADD3 R22, PT, PT, -R11, RZ, RZ ;  /* 0x000000ff0b167210 */ /* 0x000fe20007ffe1ff */
[----:B0-----:R-:W-:-:S03]  /*01f0*/  IMAD.WIDE.U32 R12, R10, 0x4, R12 ;  /* 0x000000040a0c7825 */ /* 0x001fc600078e000c */
[----:B------:R-:W-:-:S04]  /*0200*/  IADD3 R17, P1, PT, R12, 0x10, RZ ;  /* 0x000000100c117810 */ /* 0x000fc80007f3e0ff */
[----:B------:R-:W-:-:S09]  /*0210*/  IADD3.X R18, PT, PT, RZ, R13, RZ, P1, !PT ;  /* 0x0000000dff127210 */ /* 0x000fd20000ffe4ff */
.L_x_7:
[----:B------:R-:W0:Y:S01]  /*0220*/  LDC.64 R14, c[0x0][0x388] ;  /* 0x0000e200ff0e7b82 */ /* 0x000e220000000a00 */
[----:B------:R-:W-:Y:S02]  /*0230*/  MOV R12, R17 ;  /* 0x00000011000c7202 */ /* 0x000fe40000000f00 */
[----:B------:R-:W-:-:S05]  /*0240*/  MOV R13, R18 ;  /* 0x00000012000d7202 */ /* 0x000fca0000000f00 */
[----:B------:R-:W2:Y:S04]  /*0250*/  LDG.E R17, desc[UR4][R12.64+-0x10] ;  /* 0xfffff0040c117981 */ /* 0x000ea8000c1e1900 */
[----:B------:R-:W3:Y:S04]  /*0260*/  LDG.E R23, desc[UR4][R12.64+-0xc] ;  /* 0xfffff4040c177981 */ /* 0x000ee8000c1e1900 */
[----:B------:R-:W4:Y:S01]  /*0270*/  LDG.E R27, desc[UR4][R12.64+-0x8] ;  /* 0xfffff8040c1b7981 */ /* 0x000f22000c1e1900 */
[----:B0-----:R-:W-:-:S05]  /*0280*/  IMAD.WIDE R14, R8, 0x4, R14 ;  /* 0x00000004080e7825 */ /* 0x001fca00078e020e */
[----:B------:R0:W2:Y:S01]  /*0290*/  LDG.E R29, desc[UR4][R14.64] ;  /* 0x000000040e1d7981 */ /* 0x0000a2000c1e1900 */
[----:B------:R-:W-:-:S05]  /*02a0*/  IMAD.WIDE R20, R7, 0x4, R14 ;  /* 0x0000000407147825 */ /* 0x000fca00078e020e */
[----:B------:R2:W3:Y:S01]  /*02b0*/  LDG.E R26, desc[UR4][R20.64] ;  /* 0x00000004141a7981 */ /* 0x0004e2000c1e1900 */
[----:B------:R-:W-:-:S05]  /*02c0*/  IMAD.WIDE R24, R7, 0x4, R20 ;  /* 0x0000000407187825 */ /* 0x000fca00078e0214 */
[----:B------:R-:W4:Y:S01]  /*02d0*/  LDG.E R28, desc[UR4][R24.64] ;  /* 0x00000004181c7981 */ /* 0x000f22000c1e1900 */
[----:B------:R-:W-:-:S04]  /*02e0*/  IMAD.WIDE R18, R7, 0x4, R24 ;  /* 0x0000000407127825 */ /* 0x000fc800078e0218 */
[----:B0-----:R-:W-:Y:S02]  /*02f0*/  IMAD.WIDE R14, R7, 0x4, R18 ;  /* 0x00000004070e7825 */ /* 0x001fe400078e0212 */
[----:B------:R-:W5:Y:S02]  /*0300*/  LDG.E R18, desc[UR4][R18.64] ;  /* 0x0000000412127981 */ /* 0x000f64000c1e1900 */
[----:B--2---:R-:W-:Y:S01]  /*0310*/  FFMA R20, R17, R29, R16 ;  /* 0x0000001d11147223 */ /* 0x004fe20000000010 */
[----:B------:R-:W-:Y:S01]  /*0320*/  IMAD.WIDE R16, R7, 0x4, R14 ;  /* 0x0000000407107825 */ /* 0x000fe200078e020e */
[----:B------:R-:W5:Y:S03]  /*0330*/  LDG.E R29, desc[UR4][R12.64+-0x4] ;  /* 0xfffffc040c1d7981 */ /* 0x000f66000c1e1900 */
[----:B---3--:R-:W-:Y:S01]  /*0340*/  FFMA R26, R23, R26, R20 ;  /* 0x0000001a171a7223 */ /* 0x008fe20000000014 */
[----:B------:R-:W2:Y:S01]  /*0350*/  LDG.E R14, desc[UR4][R14.64] ;  /* 0x000000040e0e7981 */ /* 0x000ea2000c1e1900 */
[----:B------:R-:W-:-:S03]  /*0360*/  IMAD.WIDE R20, R7, 0x4, R16 ;  /* 0x0000000407147825 */ /* 0x000fc600078e0210 */
[----:B------:R-:W2:Y:S01]  /*0370*/  LDG.E R23, desc[UR4][R12.64] ;  /* 0x000000040c177981 */ /* 0x000ea2000c1e1900 */
[----:B----4-:R-:W-:-:S03]  /*0380*/  FFMA R28, R27, R28, R26 ;  /* 0x0000001c1b1c7223 */ /* 0x010fc6000000001a */
[----:B------:R0:W3:Y:S01]  /*0390*/  LDG.E R16, desc[UR4][R16.64] ;  /* 0x0000000410107981 */ /* 0x0000e2000c1e1900 */
[----:B------:R-:W-:-:S03]  /*03a0*/  IMAD.WIDE R24, R7, 0x4, R20 ;  /* 0x0000000407187825 */ /* 0x000fc600078e0214 */
[----:B------:R-:W3:Y:S04]  /*03b0*/  LDG.E R27, desc[UR4][R12.64+0x4] ;  /* 0x000004040c1b7981 */ /* 0x000ee8000c1e1900 */
[----:B------:R-:W4:Y:S04]  /*03c0*/  LDG.E R19, desc[UR4][R20.64] ;  /* 0x0000000414137981 */ /* 0x000f28000c1e1900 */
[----:B------:R-:W4:Y:S04]  /*03d0*/  LDG.E R26, desc[UR4][R12.64+0x8] ;  /* 0x000008040c1a7981 */ /* 0x000f28000c1e1900 */
[----:B------:R-:W4:Y:S04]  /*03e0*/  LDG.E R24, desc[UR4][R24.64] ;  /* 0x0000000418187981 */ /* 0x000f28000c1e1900 */
[----:B------:R-:W4:Y:S01]  /*03f0*/  LDG.E R15, desc[UR4][R12.64+0xc] ;  /* 0x00000c040c0f7981 */ /* 0x000f22000c1e1900 */
[----:B------:R-:W-:-:S04]  /*0400*/  IADD3 R22, PT, PT, R22, 0x8, RZ ;  /* 0x0000000816167810 */ /* 0x000fc80007ffe0ff */
[----:B------:R-:W-:Y:S02]  /*0410*/  ISETP.NE.AND P1, PT, R22, RZ, PT ;  /* 0x000000ff1600720c */ /* 0x000fe40003f25270 */
[----:B0-----:R-:W-:Y:S02]  /*0420*/  IADD3 R17, P2, PT, R12, 0x20, RZ ;  /* 0x000000200c117810 */ /* 0x001fe40007f5e0ff */
[----:B------:R-:W-:Y:S01]  /*0430*/  LEA R8, R7, R8, 0x3 ;  /* 0x0000000807087211 */ /* 0x000fe200078e18ff */
[----:B-----5:R-:W-:-:S04]  /*0440*/  FFMA R18, R29, R18, R28 ;  /* 0x000000121d127223 */ /* 0x020fc8000000001c */
[----:B--2---:R-:W-:-:S04]  /*0450*/  FFMA R14, R23, R14, R18 ;  /* 0x0000000e170e7223 */ /* 0x004fc80000000012 */
[----:B---3--:R-:W-:Y:S01]  /*0460*/  FFMA R27, R27, R16, R14 ;  /* 0x000000101b1b7223 */ /* 0x008fe2000000000e */
[----:B------:R-:W-:-:S03]  /*0470*/  IADD3.X R18, PT, PT, RZ, R13, RZ, P2, !PT ;  /* 0x0000000dff127210 */ /* 0x000fc600017fe4ff */
[----:B----4-:R-:W-:-:S04]  /*0480*/  FFMA R26, R26, R19, R27 ;  /* 0x000000131a1a7223 */ /* 0x010fc8000000001b */
[----:B------:R-:W-:Y:S01]  /*0490*/  FFMA R16, R15, R24, R26 ;  /* 0x000000180f107223 */ /* 0x000fe2000000001a */
[----:B------:R-:W-:Y:S06]  /*04a0*/  @P1 BRA `(.L_x_7) ;  /* 0xfffffffc005c1947 */ /* 0x000fec000383ffff */
.L_x_6:
[----:B------:R-:W-:Y:S05]  /*04b0*/  @!P0 BRA `(.L_x_5) ;  /* 0x0000000000fc8947 */ /* 0x000fea0003800000 */
[----:B------:R-:W-:Y:S02]  /*04c0*/  ISETP.GE.U32.AND P1, PT, R9, 0x4, PT ;  /* 0x000000040900780c */ /* 0x000fe40003f26070 */
[----:B------:R-:W-:-:S04]  /*04d0*/  LOP3.LUT R17, R6, 0x3, RZ, 0xc0, !PT ;  /* 0x0000000306117812 */ /* 0x000fc800078ec0ff */
[----:B------:R-:W-:-:S07]  /*04e0*/  ISETP.NE.AND P0, PT, R17, RZ, PT ;  /* 0x000000ff1100720c */ /* 0x000fce0003f05270 */
[----:B------:R-:W-:Y:S06]  /*04f0*/  @!P1 BRA `(.L_x_8) ;  /* 0x00000000006c9947 */ /* 0x000fec0003800000 */
[----:B------:R-:W0:Y:S01]  /*0500*/  LDC.64 R8, c[0x0][0x388] ;  /* 0x0000e200ff087b82 */ /* 0x000e220000000a00 */
[----:B------:R-:W1:Y:S01]  /*0510*/  LDCU.64 UR8, c[0x0][0x380] ;  /* 0x00007000ff0877ac */ /* 0x000e620008000a00 */
[----:B------:R-:W-:Y:S01]  /*0520*/  IMAD R15, R11, R7, R4 ;  /* 0x000000070b0f7224 */ /* 0x000fe200078e0204 */
[CC--:B------:R-:W-:Y:S02]  /*0530*/  IADD3 R19, PT, PT, R10.reuse, R11.reuse, RZ ;  /* 0x0000000b0a137210 */ /* 0x0c0fe40007ffe0ff */
[----:B------:R-:W-:-:S03]  /*0540*/  IADD3 R20, P1, PT, R10, R11, RZ ;  /* 0x0000000b0a147210 */ /* 0x000fc60007f3e0ff */
[----:B------:R-:W2:Y:S01]  /*0550*/  LDC.64 R12, c[0x0][0x380] ;  /* 0x0000e000ff0c7b82 */ /* 0x000ea20000000a00 */
[----:B0-----:R-:W-:-:S04]  /*0560*/  IMAD.WIDE R8, R15, 0x4, R8 ;  /* 0x000000040f087825 */ /* 0x001fc800078e0208 */
[----:B------:R-:W-:Y:S02]  /*0570*/  IMAD.WIDE R14, R7, 0x4, R8 ;  /* 0x00000004070e7825 */ /* 0x000fe400078e0208 */
[----:B------:R-:W3:Y:S02]  /*0580*/  LDG.E R8, desc[UR4][R8.64] ;  /* 0x0000000408087981 */ /* 0x000ee4000c1e1900 */
[----:B--2---:R-:W-:Y:S01]  /*0590*/  IMAD.WIDE.U32 R18, R19, 0x4, R12 ;  /* 0x0000000413127825 */ /* 0x004fe200078e000c */
[----:B------:R-:W-:Y:S02]  /*05a0*/  IADD3.X R13, PT, PT, RZ, RZ, RZ, P1, !PT ;  /* 0x000000ffff0d7210 */ /* 0x000fe40000ffe4ff */
[----:B-1----:R-:W-:-:S03]  /*05b0*/  LEA R12, P1, R20, UR8, 0x2 ;  /* 0x00000008140c7c11 */ /* 0x002fc6000f8210ff */
[----:B------:R-:W3:Y:S01]  /*05c0*/  LDG.E R19, desc[UR4][R18.64] ;  /* 0x0000000412137981 */ /* 0x000ee2000c1e1900 */
[----:B------:R-:W-:Y:S01]  /*05d0*/  LEA.HI.X R13, R20, UR9, R13, 0x2, P1 ;  /* 0x00000009140d7c11 */ /* 0x000fe200088f140d */
[C---:B------:R-:W-:Y:S02]  /*05e0*/  IMAD.WIDE R20, R7.reuse, 0x4, R14 ;  /* 0x0000000407147825 */ /* 0x040fe400078e020e */
[----:B------:R-:W2:Y:S04]  /*05f0*/  LDG.E R14, desc[UR4][R14.64] ;  /* 0x000000040e0e7981 */ /* 0x000ea8000c1e1900 */
[----:B------:R-:W2:Y:S01]  /*0600*/  LDG.E R25, desc[UR4][R12.64+0x4] ;  /* 0x000004040c197981 */ /* 0x000ea2000c1e1900 */
[----:B------:R-:W-:-:S03]  /*0610*/  IMAD.WIDE R22, R7, 0x4, R20 ;  /* 0x0000000407167825 */ /* 0x000fc600078e0214 */
[----:B------:R-:W4:Y:S04]  /*0620*/  LDG.E R24, desc[UR4][R20.64] ;  /* 0x0000000414187981 */ /* 0x000f28000c1e1900 */
[----:B------:R-:W4:Y:S04]  /*0630*/  LDG.E R27, desc[UR4][R12.64+0x8] ;  /* 0x000008040c1b7981 */ /* 0x000f28000c1e1900 */
[----:B------:R-:W5:Y:S04]  /*0640*/  LDG.E R29, desc[UR4][R12.64+0xc] ;  /* 0x00000c040c1d7981 */ /* 0x000f68000c1e1900 */
[----:B------:R-:W5:Y:S01]  /*0650*/  LDG.E R22, desc[UR4][R22.64] ;  /* 0x0000000416167981 */ /* 0x000f62000c1e1900 */
[----:B------:R-:W-:Y:S01]  /*0660*/  IADD3 R11, PT, PT, R11, 0x4, RZ ;  /* 0x000000040b0b7810 */ /* 0x000fe20007ffe0ff */
[----:B---3--:R-:W-:-:S04]  /*0670*/  FFMA R16, R19, R8, R16 ;  /* 0x0000000813107223 */ /* 0x008fc80000000010 */
[----:B--2---:R-:W-:-:S04]  /*0680*/  FFMA R16, R25, R14, R16 ;  /* 0x0000000e19107223 */ /* 0x004fc80000000010 */
[----:B----4-:R-:W-:-:S04]  /*0690*/  FFMA R16, R27, R24, R16 ;  /* 0x000000181b107223 */ /* 0x010fc80000000010 */
[----:B-----5:R-:W-:-:S07]  /*06a0*/  FFMA R16, R29, R22, R16 ;  /* 0x000000161d107223 */ /* 0x020fce0000000010 */
.L_x_8:
[----:B------:R-:W-:Y:S05]  /*06b0*/  @!P0 BRA `(.L_x_5) ;  /* 0x00000000007c8947 */ /* 0x000fea0003800000 */
[----:B------:R-:W-:Y:S01]  /*06c0*/  ISETP.NE.AND P1, PT, R17, 0x1, PT ;  /* 0x000000011100780c */ /* 0x000fe20003f25270 */
[----:B------:R-:W0:Y:S01]  /*06d0*/  LDC.64 R20, c[0x0][0x380] ;  /* 0x0000e000ff147b82 */ /* 0x000e220000000a00 */
[----:B------:R-:W-:-:S04]  /*06e0*/  LOP3.LUT R6, R6, 0x1, RZ, 0xc0, !PT ;  /* 0x0000000106067812 */ /* 0x000fc800078ec0ff */
[----:B------:R-:W-:-:S03]  /*06f0*/  ISETP.NE.U32.AND P0, PT, R6, 0x1, PT ;  /* 0x000000010600780c */ /* 0x000fc60003f05070 */
[----:B------:R-:W1:Y:S04]  /*0700*/  LDC.64 R12, c[0x0][0x388] ;  /* 0x0000e200ff0c7b82 */ /* 0x000e680000000a00 */
[CC--:B------:R-:W-:Y:S02]  /*0710*/  @P1 IADD3 R17, PT, PT, R10.reuse, R11.reuse, RZ ;  /* 0x0000000b0a111210 */ /* 0x0c0fe40007ffe0ff */
[----:B------:R-:W-:Y:S02]  /*0720*/  @P1 IADD3 R6, P2, PT, R10, R11, RZ ;  /* 0x0000000b0a061210 */ /* 0x000fe40007f5e0ff */
[----:B------:R-:W2:Y:S02]  /*0730*/  @P1 LDC.64 R8, c[0x0][0x380] ;  /* 0x0000e000ff081b82 */ /* 0x000ea40000000a00 */
[----:B------:R-:W-:-:S06]  /*0740*/  @P1 IADD3.X R22, PT, PT, RZ, RZ, RZ, P2, !PT ;  /* 0x000000ffff161210 */ /* 0x000fcc00017fe4ff */
[----:B------:R-:W3:Y:S01]  /*0750*/  LDC.64 R14, c[0x0][0x380] ;  /* 0x0000e000ff0e7b82 */ /* 0x000ee20000000a00 */
[----:B0-----:R-:W-:-:S04]  /*0760*/  @P1 IMAD.WIDE.U32 R20, R17, 0x4, R20 ;  /* 0x0000000411141825 */ /* 0x001fc800078e0014 */
[C---:B------:R-:W-:Y:S01]  /*0770*/  @P1 IMAD R17, R11.reuse, R7, R4 ;  /* 0x000000070b111224 */ /* 0x040fe200078e0204 */
[----:B------:R-:W-:Y:S01]  /*0780*/  @P1 IADD3 R11, PT, PT, R11, 0x2, RZ ;  /* 0x000000020b0b1810 */ /* 0x000fe20007ffe0ff */
[----:B------:R-:W4:Y:S01]  /*0790*/  @P1 LDG.E R21, desc[UR4][R20.64] ;  /* 0x0000000414151981 */ /* 0x000f22000c1e1900 */
[----:B------:R-:W0:Y:S01]  /*07a0*/  LDC.64 R18, c[0x0][0x388] ;  /* 0x0000e200ff127b82 */ /* 0x000e220000000a00 */
[----:B-1----:R-:W-:Y:S01]  /*07b0*/  @P1 IMAD.WIDE R12, R17, 0x4, R12 ;  /* 0x00000004110c1825 */ /* 0x002fe200078e020c */
[----:B------:R-:W-:-:S03]  /*07c0*/  @!P0 IADD3 R17, PT, PT, R10, R11, RZ ;  /* 0x0000000b0a118210 */ /* 0x000fc60007ffe0ff */
[----:B------:R-:W-:Y:S01]  /*07d0*/  @!P0 IMAD R23, R11, R7, R4 ;  /* 0x000000070b178224 */ /* 0x000fe200078e0204 */
[----:B--2---:R-:W-:Y:S01]  /*07e0*/  @P1 LEA R8, P2, R6, R8, 0x2 ;  /* 0x0000000806081211 */ /* 0x004fe200078410ff */
[----:B------:R-:W-:-:S03]  /*07f0*/  @P1 IMAD.WIDE R10, R7, 0x4, R12 ;  /* 0x00000004070a1825 */ /* 0x000fc600078e020c */
[----:B------:R-:W-:Y:S02]  /*0800*/  @P1 LEA.HI.X R9, R6, R9, R22, 0x2, P2 ;  /* 0x0000000906091211 */ /* 0x000fe400010f1416 */
[----:B------:R-:W4:Y:S01]  /*0810*/  @P1 LDG.E R6, desc[UR4][R12.64] ;  /* 0x000000040c061981 */ /* 0x000f22000c1e1900 */
[----:B---3--:R-:W-:-:S03]  /*0820*/  @!P0 IMAD.WIDE.U32 R14, R17, 0x4, R14 ;  /* 0x00000004110e8825 */ /* 0x008fc600078e000e */
[----:B------:R-:W2:Y:S04]  /*0830*/  @P1 LDG.E R9, desc[UR4][R8.64+0x4] ;  /* 0x0000040408091981 */ /* 0x000ea8000c1e1900 */
[----:B------:R-:W2:Y:S01]  /*0840*/  @P1 LDG.E R10, desc[UR4][R10.64] ;  /* 0x000000040a0a1981 */ /* 0x000ea2000c1e1900 */
[----:B0-----:R-:W-:-:S03]  /*0850*/  @!P0 IMAD.WIDE R18, R23, 0x4, R18 ;  /* 0x0000000417128825 */ /* 0x001fc600078e0212 */
[----:B------:R-:W3:Y:S04]  /*0860*/  @!P0 LDG.E R15, desc[UR4][R14.64] ;  /* 0x000000040e0f8981 */ /* 0x000ee8000c1e1900 */
[----:B------:R-:W3:Y:S01]  /*0870*/  @!P0 LDG.E R18, desc[UR4][R18.64] ;  /* 0x0000000412128981 */ /* 0x000ee2000c1e1900 */
[----:B----4-:R-:W-:-:S04]  /*0880*/  @P1 FFMA R6, R21, R6, R16 ;  /* 0x0000000615061223 */ /* 0x010fc80000000010 */
[----:B--2---:R-:W-:-:S04]  /*0890*/  @P1 FFMA R16, R9, R10, R6 ;  /* 0x0000000a09101223 */ /* 0x004fc80000000006 */
[----:B---3--:R-:W-:-:S07]  /*08a0*/  @!P0 FFMA R16, R15, R18, R16 ;  /* 0x000000120f108223 */ /* 0x008fce0000000010 */
.L_x_5:
[----:B------:R-:W0:Y:S01]  /*08b0*/  LDC.64 R8, c[0x0][0x390] ;  /* 0x0000e400ff087b82 */ /* 0x000e220000000a00 */
[----:B------:R-:W-:-:S04]  /*08c0*/  IMAD R5, R5, R7, R4 ;  /* 0x0000000705057224 */ /* 0x000fc800078e0204 */
[----:B0-----:R-:W-:-:S05]  /*08d0*/  IMAD.WIDE R4, R5, 0x4, R8 ;  /* 0x0000000405047825 */ /* 0x001fca00078e0208 */
[----:B------:R0:W-:Y:S02]  /*08e0*/  STG.E desc[UR4][R4.64], R16 ;  /* 0x0000001004007986 */ /* 0x0001e4000c101904 */
.L_x_4:
[----:B------:R-:W-:Y:S05]  /*08f0*/  BSYNC.RECONVERGENT B0 ;  /* 0x0000000000007941 */ /* 0x000fea0003800200 */
.L_x_3:
[----:B------:R-:W-:-:S13]  /*0900*/  LOP3.LUT P0, RZ, R3, R2, RZ, 0xfc, !PT ;  /* 0x0000000203ff7212 */ /* 0x000fda000780fcff */
[----:B------:R-:W-:Y:S05]  /*0910*/  @P0 EXIT ;  /* 0x000000000000094d */ /* 0x000fea0003800000 */
[----:B------:R-:W1:Y:S01]  /*0920*/  S2R R7, SR_VIRTUALSMID ;  /* 0x0000000000077919 */ /* 0x000e620000004300 */
[----:B0-----:R-:W0:Y:S08]  /*0930*/  LDC R5, c[0x0][0x370] ;  /* 0x0000dc00ff057b82 */ /* 0x001e300000000800 */
[----:B------:R-:W2:Y:S01]  /*0940*/  LDC.64 R2, c[0x0][0x3a8] ;  /* 0x0000ea00ff027b82 */ /* 0x000ea20000000a00 */
[----:B0-----:R-:W-:-:S04]  /*0950*/  IMAD R5, R5, UR6, R0 ;  /* 0x0000000605057c24 */ /* 0x001fc8000f8e0200 */
[----:B--2---:R-:W-:-:S05]  /*0960*/  IMAD.WIDE.U32 R2, R5, 0x4, R2 ;  /* 0x0000000405027825 */ /* 0x004fca00078e0002 */
[----:B-1----:R-:W-:Y:S01]  /*0970*/  STG.E desc[UR4][R2.64], R7 ;  /* 0x0000000702007986 */ /* 0x002fe2000c101904 */
[----:B------:R-:W-:Y:S05]  /*0980*/  EXIT ;  /* 0x000000000000794d */ /* 0x000fea0003800000 */
.L_x_9:
        /* <DEDUP_REMOVED lines=15> */
.L_x_11:


//--------------------- .nv.shared.reserved.0     --------------------------
	.section	.nv.shared.reserved.0,"aw",@nobits
	.weak		__nv_reservedSMEM_offset_0_alias
	.size		__nv_reservedSMEM_offset_0_alias, 0, 64
	.other		__nv_reservedSMEM_offset_0_alias,@"STO_CUDA_RESERVED_SHARED STV_DEFAULT"
__nv_reservedSMEM_offset_0_alias:
	.zero		0
	.zero		64


//--------------------- .nv.constant0._Z13vecadd_kernelPKfS0_PfiPi --------------------------
	.section	.nv.constant0._Z13vecadd_kernelPKfS0_PfiPi,"a",@progbits
	.sectionflags	@""
	.align	4
.nv.constant0._Z13vecadd_kernelPKfS0_PfiPi:
	.zero		936


//--------------------- .nv.constant0._Z11gemm_kernelPKfS0_PfiiiPi --------------------------
	.section	.nv.constant0._Z11gemm_kernelPKfS0_PfiiiPi,"a",@progbits
	.sectionflags	@""
	.align	4
.nv.constant0._Z11gemm_kernelPKfS0_PfiiiPi:
	.zero		944


//--------------------- SYMBOLS --------------------------

	.type		.nv.reservedSmem.offset0,@object
	.size		.nv.reservedSmem.offset0,0x4
